//
// Generated by NVIDIA NVVM Compiler
//
// Compiler Build ID: CL-36424714
// Cuda compilation tools, release 13.0, V13.0.88
// Based on NVVM 20.0.0
//

.version 9.0
.target sm_100
.address_size 64

	// .globl	_Z6sumGPUPiS_
// _ZZ6sumGPUPiS_E3res has been demoted

.visible .entry _Z6sumGPUPiS_(
	.param .u64 .ptr .align 1 _Z6sumGPUPiS__param_0,
	.param .u64 .ptr .align 1 _Z6sumGPUPiS__param_1
)
{
	.reg .pred 	%p<5>;
	.reg .b32 	%r<92>;
	.reg .b64 	%rd<9>;
	// demoted variable
	.shared .align 4 .b8 _ZZ6sumGPUPiS_E3res[2048];
	ld.param.u64 	%rd2, [_Z6sumGPUPiS__param_0];
	ld.param.u64 	%rd3, [_Z6sumGPUPiS__param_1];
	mov.u32 	%r1, %ctaid.x;
	mov.u32 	%r2, %ntid.x;
	mov.u32 	%r3, %tid.x;
	mad.lo.s32 	%r89, %r1, %r2, %r3;
	shl.b32 	%r15, %r3, 2;
	mov.u32 	%r16, _ZZ6sumGPUPiS_E3res;
	add.s32 	%r5, %r16, %r15;
	mov.b32 	%r17, 0;
	st.shared.u32 	[%r5], %r17;
	setp.gt.s32 	%p1, %r89, 19999999;
	@%p1 bra 	$L__BB0_4;
	mov.u32 	%r19, %nctaid.x;
	mul.lo.s32 	%r6, %r19, %r2;
	cvta.to.global.u64 	%rd1, %rd2;
	mov.b32 	%r88, 0;
$L__BB0_2:
	mul.wide.s32 	%rd4, %r89, 4;
	add.s64 	%rd5, %rd1, %rd4;
	ld.global.u32 	%r20, [%rd5];
	mad.lo.s32 	%r88, %r20, %r20, %r88;
	add.s32 	%r89, %r89, %r6;
	setp.lt.s32 	%p2, %r89, 20000000;
	@%p2 bra 	$L__BB0_2;
	st.shared.u32 	[%r5], %r88;
$L__BB0_4:
	bar.sync 	0;
	setp.ne.s32 	%p3, %r3, 0;
	@%p3 bra 	$L__BB0_8;
	mov.b32 	%r91, 0;
	mov.b32 	%r90, 64;
$L__BB0_6:
	add.s32 	%r24, %r16, %r90;
	ld.shared.u32 	%r25, [%r24+-64];
	add.s32 	%r26, %r25, %r91;
	ld.shared.u32 	%r27, [%r24+-60];
	add.s32 	%r28, %r27, %r26;
	ld.shared.u32 	%r29, [%r24+-56];
	add.s32 	%r30, %r29, %r28;
	ld.shared.u32 	%r31, [%r24+-52];
	add.s32 	%r32, %r31, %r30;
	ld.shared.u32 	%r33, [%r24+-48];
	add.s32 	%r34, %r33, %r32;
	ld.shared.u32 	%r35, [%r24+-44];
	add.s32 	%r36, %r35, %r34;
	ld.shared.u32 	%r37, [%r24+-40];
	add.s32 	%r38, %r37, %r36;
	ld.shared.u32 	%r39, [%r24+-36];
	add.s32 	%r40, %r39, %r38;
	ld.shared.u32 	%r41, [%r24+-32];
	add.s32 	%r42, %r41, %r40;
	ld.shared.u32 	%r43, [%r24+-28];
	add.s32 	%r44, %r43, %r42;
	ld.shared.u32 	%r45, [%r24+-24];
	add.s32 	%r46, %r45, %r44;
	ld.shared.u32 	%r47, [%r24+-20];
	add.s32 	%r48, %r47, %r46;
	ld.shared.u32 	%r49, [%r24+-16];
	add.s32 	%r50, %r49, %r48;
	ld.shared.u32 	%r51, [%r24+-12];
	add.s32 	%r52, %r51, %r50;
	ld.shared.u32 	%r53, [%r24+-8];
	add.s32 	%r54, %r53, %r52;
	ld.shared.u32 	%r55, [%r24+-4];
	add.s32 	%r56, %r55, %r54;
	ld.shared.u32 	%r57, [%r24];
	add.s32 	%r58, %r57, %r56;
	ld.shared.u32 	%r59, [%r24+4];
	add.s32 	%r60, %r59, %r58;
	ld.shared.u32 	%r61, [%r24+8];
	add.s32 	%r62, %r61, %r60;
	ld.shared.u32 	%r63, [%r24+12];
	add.s32 	%r64, %r63, %r62;
	ld.shared.u32 	%r65, [%r24+16];
	add.s32 	%r66, %r65, %r64;
	ld.shared.u32 	%r67, [%r24+20];
	add.s32 	%r68, %r67, %r66;
	ld.shared.u32 	%r69, [%r24+24];
	add.s32 	%r70, %r69, %r68;
	ld.shared.u32 	%r71, [%r24+28];
	add.s32 	%r72, %r71, %r70;
	ld.shared.u32 	%r73, [%r24+32];
	add.s32 	%r74, %r73, %r72;
	ld.shared.u32 	%r75, [%r24+36];
	add.s32 	%r76, %r75, %r74;
	ld.shared.u32 	%r77, [%r24+40];
	add.s32 	%r78, %r77, %r76;
	ld.shared.u32 	%r79, [%r24+44];
	add.s32 	%r80, %r79, %r78;
	ld.shared.u32 	%r81, [%r24+48];
	add.s32 	%r82, %r81, %r80;
	ld.shared.u32 	%r83, [%r24+52];
	add.s32 	%r84, %r83, %r82;
	ld.shared.u32 	%r85, [%r24+56];
	add.s32 	%r86, %r85, %r84;
	ld.shared.u32 	%r87, [%r24+60];
	add.s32 	%r91, %r87, %r86;
	add.s32 	%r90, %r90, 128;
	setp.ne.s32 	%p4, %r90, 2112;
	@%p4 bra 	$L__BB0_6;
	cvta.to.global.u64 	%rd6, %rd3;
	mul.wide.u32 	%rd7, %r1, 4;
	add.s64 	%rd8, %rd6, %rd7;
	st.global.u32 	[%rd8], %r91;
$L__BB0_8:
	ret;

}


// ===== COMPILED SASS (sm_100) =====

	.target	sm_100

	.elftype	@"ET_EXEC"


//--------------------- .note.nv.tkinfo           --------------------------
	.section	.note.nv.tkinfo,"",@"SHT_NOTE"
	.sectionflags	@"SHF_NOTE_NV_TKINFO"
	.tkinfo
        /*0018*/ 	.word	0x00000002
        /*0030*/ 	.string	""
        /*0030*/ 	.string	"ptxas"
        /*0030*/ 	.string	"Cuda compilation tools, release 13.0, V13.0.88"
        /*0030*/ 	.string	"Build cuda_13.0.r13.0/compiler.36424714_0"
        /*0030*/ 	.string	"-arch sm_100 -m 64 "



//--------------------- .note.nv.cuinfo           --------------------------
	.section	.note.nv.cuinfo,"",@"SHT_NOTE"
	.sectionflags	@"SHF_NOTE_NV_CUINFO"
        /*0018*/ 	.short	0x0002
        /*001a*/ 	.short	0x0064
        /*001c*/ 	.short	0x0082
	.zero		2


//--------------------- .nv.info                  --------------------------
	.section	.nv.info,"",@"SHT_CUDA_INFO"
	.align	4


	//----- nvinfo : EIATTR_REGCOUNT
	.align		4
        /*0000*/ 	.byte	0x04, 0x2f
        /*0002*/ 	.short	(.L_1 - .L_0)
	.align		4
.L_0:
        /*0004*/ 	.word	index@(_Z6sumGPUPiS_)
        /*0008*/ 	.word	0x0000001e


	//----- nvinfo : EIATTR_FRAME_SIZE
	.align		4
.L_1:
        /*000c*/ 	.byte	0x04, 0x11
        /*000e*/ 	.short	(.L_3 - .L_2)
	.align		4
.L_2:
        /*0010*/ 	.word	index@(_Z6sumGPUPiS_)
        /*0014*/ 	.word	0x00000000


	//----- nvinfo : EIATTR_MIN_STACK_SIZE
	.align		4
.L_3:
        /*0018*/ 	.byte	0x04, 0x12
        /*001a*/ 	.short	(.L_5 - .L_4)
	.align		4
.L_4:
        /*001c*/ 	.word	index@(_Z6sumGPUPiS_)
        /*0020*/ 	.word	0x00000000
.L_5:


//--------------------- .nv.compat                --------------------------
	.section	.nv.compat,"",@"SHT_CUDA_COMPAT_INFO"
	.align	4
        /*0000*/ 	.byte	0x02, 0x09, 0x00, 0x00, 0x02, 0x02, 0x01, 0x00, 0x02, 0x05, 0x05, 0x00, 0x03, 0x07, 0x01, 0x01
        /*0010*/ 	.byte	0x02, 0x03, 0x00, 0x00, 0x02, 0x06, 0x01, 0x00, 0x04, 0x0b, 0x08, 0x00, 0x09, 0x00, 0x00, 0x00
        /*0020*/ 	.byte	0x00, 0x00, 0x00, 0x00


//--------------------- .nv.info._Z6sumGPUPiS_    --------------------------
	.section	.nv.info._Z6sumGPUPiS_,"",@"SHT_CUDA_INFO"
	.sectionflags	@""
	.align	4


	//----- nvinfo : EIATTR_CUDA_API_VERSION
	.align		4
        /*0000*/ 	.byte	0x04, 0x37
        /*0002*/ 	.short	(.L_7 - .L_6)
.L_6:
        /*0004*/ 	.word	0x00000082


	//----- nvinfo : EIATTR_KPARAM_INFO
	.align		4
.L_7:
        /*0008*/ 	.byte	0x04, 0x17
        /*000a*/ 	.short	(.L_9 - .L_8)
.L_8:
        /*000c*/ 	.word	0x00000000
        /*0010*/ 	.short	0x0001
        /*0012*/ 	.short	0x0008
        /*0014*/ 	.byte	0x00, 0xf5, 0x21, 0x00


	//----- nvinfo : EIATTR_KPARAM_INFO
	.align		4
.L_9:
        /*0018*/ 	.byte	0x04, 0x17
        /*001a*/ 	.short	(.L_11 - .L_10)
.L_10:
        /*001c*/ 	.word	0x00000000
        /*0020*/ 	.short	0x0000
        /*0022*/ 	.short	0x0000
        /*0024*/ 	.byte	0x00, 0xf5, 0x21, 0x00


	//----- nvinfo : EIATTR_SPARSE_MMA_MASK
	.align		4
.L_11:
        /*0028*/ 	.byte	0x03, 0x50
        /*002a*/ 	.short	0x0000


	//----- nvinfo : EIATTR_MAXREG_COUNT
	.align		4
        /*002c*/ 	.byte	0x03, 0x1b
        /*002e*/ 	.short	0x00ff


	//----- nvinfo : EIATTR_NUM_BARRIERS
	.align		4
        /*0030*/ 	.byte	0x02, 0x4c
        /*0032*/ 	.byte	0x01
	.zero		1


	//----- nvinfo : EIATTR_MERCURY_ISA_VERSION
	.align		4
        /*0034*/ 	.byte	0x03, 0x5f
        /*0036*/ 	.short	0x0101


	//----- nvinfo : EIATTR_VRC_CTA_INIT_COUNT
	.align		4
        /*0038*/ 	.byte	0x02, 0x4a
	.zero		1
	.zero		1


	//----- nvinfo : EIATTR_EXIT_INSTR_OFFSETS
	.align		4
        /*003c*/ 	.byte	0x04, 0x1c
        /*003e*/ 	.short	(.L_13 - .L_12)


	//   ....[0]....
.L_12:
        /*0040*/ 	.word	0x000001f0


	//   ....[1]....
        /*0044*/ 	.word	0x00000400


	//----- nvinfo : EIATTR_CRS_STACK_SIZE
	.align		4
.L_13:
        /*0048*/ 	.byte	0x04, 0x1e
        /*004a*/ 	.short	(.L_15 - .L_14)
.L_14:
        /*004c*/ 	.word	0x00000000


	//----- nvinfo : EIATTR_CBANK_PARAM_SIZE
	.align		4
.L_15:
        /*0050*/ 	.byte	0x03, 0x19
        /*0052*/ 	.short	0x0010


	//----- nvinfo : EIATTR_PARAM_CBANK
	.align		4
        /*0054*/ 	.byte	0x04, 0x0a
        /*0056*/ 	.short	(.L_17 - .L_16)
	.align		4
.L_16:
        /*0058*/ 	.word	index@(.nv.constant0._Z6sumGPUPiS_)
        /*005c*/ 	.short	0x0380
        /*005e*/ 	.short	0x0010


	//----- nvinfo : EIATTR_SW_WAR
	.align		4
.L_17:
        /*0060*/ 	.byte	0x04, 0x36
        /*0062*/ 	.short	(.L_19 - .L_18)
.L_18:
        /*0064*/ 	.word	0x00000008
.L_19:


//--------------------- .nv.callgraph             --------------------------
	.section	.nv.callgraph,"",@"SHT_CUDA_CALLGRAPH"
	.align	4
	.sectionentsize	8
	.align		4
        /*0000*/ 	.word	0x00000000
	.align		4
        /*0004*/ 	.word	0xffffffff
	.align		4
        /*0008*/ 	.word	0x00000000
	.align		4
        /*000c*/ 	.word	0xfffffffe
	.align		4
        /*0010*/ 	.word	0x00000000
	.align		4
        /*0014*/ 	.word	0xfffffffd
	.align		4
        /*0018*/ 	.word	0x00000000
	.align		4
        /*001c*/ 	.word	0xfffffffc


//--------------------- .text._Z6sumGPUPiS_       --------------------------
	.section	.text._Z6sumGPUPiS_,"ax",@progbits
	.align	128
        .global         _Z6sumGPUPiS_
        .type           _Z6sumGPUPiS_,@function
        .size           _Z6sumGPUPiS_,(.L_x_6 - _Z6sumGPUPiS_)
        .other          _Z6sumGPUPiS_,@"STO_CUDA_ENTRY STV_DEFAULT"
_Z6sumGPUPiS_:
.text._Z6sumGPUPiS_:
[----:B------:R-:W-:Y:S01]  /*0000*/  LDC R1, c[0x0][0x37c] ;  /* 0x0000df00ff017b82 */ /* 0x000fe20000000800 */
[----:B------:R-:W0:Y:S07]  /*0010*/  S2R R11, SR_TID.X ;  /* 0x00000000000b7919 */ /* 0x000e2e0000002100 */
[----:B------:R-:W1:Y:S01]  /*0020*/  S2UR UR5, SR_CgaCtaId ;  /* 0x00000000000579c3 */ /* 0x000e620000008800 */
[----:B------:R-:W2:Y:S01]  /*0030*/  LDCU UR8, c[0x0][0x360] ;  /* 0x00006c00ff0877ac */ /* 0x000ea20008000800 */
[----:B------:R-:W-:Y:S01]  /*0040*/  BSSY.RECONVERGENT B0, `(.L_x_0) ;  /* 0x0000018000007945 */ /* 0x000fe20003800200 */
[----:B------:R-:W2:Y:S01]  /*0050*/  S2R R0, SR_CTAID.X ;  /* 0x0000000000007919 */ /* 0x000ea20000002500 */
[----:B------:R-:W-:Y:S01]  /*0060*/  UMOV UR4, 0x400 ;  /* 0x0000040000047882 */ /* 0x000fe20000000000 */
[----:B------:R-:W3:Y:S01]  /*0070*/  LDCU.64 UR6, c[0x0][0x358] ;  /* 0x00006b00ff0677ac */ /* 0x000ee20008000a00 */
[----:B-1----:R-:W-:-:S06]  /*0080*/  ULEA UR4, UR5, UR4, 0x18 ;  /* 0x0000000405047291 */ /* 0x002fcc000f8ec0ff */
[----:B0-----:R-:W-:Y:S01]  /*0090*/  LEA R6, R11, UR4, 0x2 ;  /* 0x000000040b067c11 */ /* 0x001fe2000f8e10ff */
[----:B--2---:R-:W-:-:S04]  /*00a0*/  IMAD R2, R0, UR8, R11 ;  /* 0x0000000800027c24 */ /* 0x004fc8000f8e020b */
[----:B------:R0:W-:Y:S01]  /*00b0*/  STS [R6], RZ ;  /* 0x000000ff06007388 */ /* 0x0001e20000000800 */
[----:B------:R-:W-:-:S13]  /*00c0*/  ISETP.GT.AND P0, PT, R2, 0x1312cff, PT ;  /* 0x01312cff0200780c */ /* 0x000fda0003f04270 */
[----:B0--3--:R-:W-:Y:S05]  /*00d0*/  @P0 BRA `(.L_x_1) ;  /* 0x0000000000380947 */ /* 0x009fea0003800000 */
[----:B------:R-:W0:Y:S01]  /*00e0*/  LDC R8, c[0x0][0x370] ;  /* 0x0000dc00ff087b82 */ /* 0x000e220000000800 */
[----:B------:R-:W-:Y:S01]  /*00f0*/  BSSY.RECONVERGENT B1, `(.L_x_2) ;  /* 0x000000b000017945 */ /* 0x000fe20003800200 */
[----:B------:R-:W-:Y:S02]  /*0100*/  IMAD.MOV.U32 R7, RZ, RZ, R2 ;  /* 0x000000ffff077224 */ /* 0x000fe400078e0002 */
[----:B------:R-:W-:-:S04]  /*0110*/  IMAD.MOV.U32 R9, RZ, RZ, RZ ;  /* 0x000000ffff097224 */ /* 0x000fc800078e00ff */
[----:B------:R-:W1:Y:S01]  /*0120*/  LDC.64 R4, c[0x0][0x380] ;  /* 0x0000e000ff047b82 */ /* 0x000e620000000a00 */
[----:B0-----:R-:W-:-:S07]  /*0130*/  IMAD R8, R8, UR8, RZ ;  /* 0x0000000808087c24 */ /* 0x001fce000f8e02ff */
.L_x_3:
[----:B-1----:R-:W-:-:S06]  /*0140*/  IMAD.WIDE R2, R7, 0x4, R4 ;  /* 0x0000000407027825 */ /* 0x002fcc00078e0204 */
[----:B------:R-:W2:Y:S01]  /*0150*/  LDG.E R2, desc[UR6][R2.64] ;  /* 0x0000000602027981 */ /* 0x000ea2000c1e1900 */
[----:B------:R-:W-:-:S05]  /*0160*/  IMAD.IADD R7, R8, 0x1, R7 ;  /* 0x0000000108077824 */ /* 0x000fca00078e0207 */
[----:B------:R-:W-:Y:S01]  /*0170*/  ISETP.GE.AND P0, PT, R7, 0x1312d00, PT ;  /* 0x01312d000700780c */ /* 0x000fe20003f06270 */
[----:B--2---:R-:W-:-:S12]  /*0180*/  IMAD R9, R2, R2, R9 ;  /* 0x0000000202097224 */ /* 0x004fd800078e0209 */
[----:B------:R-:W-:Y:S05]  /*0190*/  @!P0 BRA `(.L_x_3) ;  /* 0xfffffffc00e88947 */ /* 0x000fea000383ffff */
[----:B------:R-:W-:Y:S05]  /*01a0*/  BSYNC.RECONVERGENT B1 ;  /* 0x0000000000017941 */ /* 0x000fea0003800200 */
.L_x_2:
[----:B------:R0:W-:Y:S02]  /*01b0*/  STS [R6], R9 ;  /* 0x0000000906007388 */ /* 0x0001e40000000800 */
.L_x_1:
[----:B------:R-:W-:Y:S05]  /*01c0*/  BSYNC.RECONVERGENT B0 ;  /* 0x0000000000007941 */ /* 0x000fea0003800200 */
.L_x_0:
[----:B------:R-:W-:Y:S01]  /*01d0*/  BAR.SYNC.DEFER_BLOCKING 0x0 ;  /* 0x0000000000007b1d */ /* 0x000fe20000010000 */
[----:B------:R-:W-:-:S13]  /*01e0*/  ISETP.NE.AND P0, PT, R11, RZ, PT ;  /* 0x000000ff0b00720c */ /* 0x000fda0003f05270 */
[----:B------:R-:W-:Y:S05]  /*01f0*/  @P0 EXIT ;  /* 0x000000000000094d */ /* 0x000fea0003800000 */
[----:B------:R-:W-:Y:S02]  /*0200*/  IMAD.MOV.U32 R5, RZ, RZ, RZ ;  /* 0x000000ffff057224 */ /* 0x000fe400078e00ff */
[----:B------:R-:W-:-:S07]  /*0210*/  IMAD.MOV.U32 R2, RZ, RZ, 0x40 ;  /* 0x00000040ff027424 */ /* 0x000fce00078e00ff */
.L_x_4:
[----:B------:R-:W1:Y:S04]  /*0220*/  LDS.128 R24, [R2+UR4+-0x40] ;  /* 0xffffc00402187984 */ /* 0x000e680008000c00 */
[----:B0-----:R-:W0:Y:S04]  /*0230*/  LDS.128 R8, [R2+UR4+-0x30] ;  /* 0xffffd00402087984 */ /* 0x001e280008000c00 */
[----:B------:R-:W2:Y:S04]  /*0240*/  LDS.128 R12, [R2+UR4+-0x20] ;  /* 0xffffe004020c7984 */ /* 0x000ea80008000c00 */
[----:B------:R-:W3:Y:S04]  /*0250*/  LDS.128 R16, [R2+UR4+-0x10] ;  /* 0xfffff00402107984 */ /* 0x000ee80008000c00 */
[----:B------:R-:W4:Y:S01]  /*0260*/  LDS.128 R20, [R2+UR4] ;  /* 0x0000000402147984 */ /* 0x000f220008000c00 */
[----:B-1----:R-:W-:-:S03]  /*0270*/  IADD3 R24, PT, PT, R25, R24, R5 ;  /* 0x0000001819187210 */ /* 0x002fc60007ffe005 */
[----:B------:R-:W1:Y:S01]  /*0280*/  LDS.128 R4, [R2+UR4+0x10] ;  /* 0x0000100402047984 */ /* 0x000e620008000c00 */
[----:B------:R-:W-:-:S04]  /*0290*/  IADD3 R24, PT, PT, R27, R26, R24 ;  /* 0x0000001a1b187210 */ /* 0x000fc80007ffe018 */
[----:B0-----:R-:W-:Y:S02]  /*02a0*/  IADD3 R8, PT, PT, R9, R8, R24 ;  /* 0x0000000809087210 */ /* 0x001fe40007ffe018 */
[----:B------:R-:W0:Y:S02]  /*02b0*/  LDS.128 R24, [R2+UR4+0x20] ;  /* 0x0000200402187984 */ /* 0x000e240008000c00 */
[----:B------:R-:W-:-:S04]  /*02c0*/  IADD3 R8, PT, PT, R11, R10, R8 ;  /* 0x0000000a0b087210 */ /* 0x000fc80007ffe008 */
[----:B--2---:R-:W-:Y:S02]  /*02d0*/  IADD3 R12, PT, PT, R13, R12, R8 ;  /* 0x0000000c0d0c7210 */ /* 0x004fe40007ffe008 */
[----:B------:R2:W5:Y:S02]  /*02e0*/  LDS.128 R8, [R2+UR4+0x30] ;  /* 0x0000300402087984 */ /* 0x0005640008000c00 */
[----:B------:R-:W-:-:S04]  /*02f0*/  IADD3 R12, PT, PT, R15, R14, R12 ;  /* 0x0000000e0f0c7210 */ /* 0x000fc80007ffe00c */
[----:B---3--:R-:W-:Y:S01]  /*0300*/  IADD3 R12, PT, PT, R17, R16, R12 ;  /* 0x00000010110c7210 */ /* 0x008fe20007ffe00c */
[----:B--2---:R-:W-:-:S03]  /*0310*/  VIADD R2, R2, 0x80 ;  /* 0x0000008002027836 */ /* 0x004fc60000000000 */
[----:B------:R-:W-:Y:S02]  /*0320*/  IADD3 R12, PT, PT, R19, R18, R12 ;  /* 0x00000012130c7210 */ /* 0x000fe40007ffe00c */
[----:B------:R-:W-:Y:S02]  /*0330*/  ISETP.NE.AND P0, PT, R2, 0x840, PT ;  /* 0x000008400200780c */ /* 0x000fe40003f05270 */
[----:B----4-:R-:W-:-:S04]  /*0340*/  IADD3 R12, PT, PT, R21, R20, R12 ;  /* 0x00000014150c7210 */ /* 0x010fc80007ffe00c */
[----:B------:R-:W-:-:S04]  /*0350*/  IADD3 R12, PT, PT, R23, R22, R12 ;  /* 0x00000016170c7210 */ /* 0x000fc80007ffe00c */
[----:B-1----:R-:W-:-:S04]  /*0360*/  IADD3 R4, PT, PT, R5, R4, R12 ;  /* 0x0000000405047210 */ /* 0x002fc80007ffe00c */
[----:B------:R-:W-:-:S04]  /*0370*/  IADD3 R4, PT, PT, R7, R6, R4 ;  /* 0x0000000607047210 */ /* 0x000fc80007ffe004 */
[----:B0-----:R-:W-:-:S04]  /*0380*/  IADD3 R4, PT, PT, R25, R24, R4 ;  /* 0x0000001819047210 */ /* 0x001fc80007ffe004 */
[----:B------:R-:W-:-:S04]  /*0390*/  IADD3 R4, PT, PT, R27, R26, R4 ;  /* 0x0000001a1b047210 */ /* 0x000fc80007ffe004 */
[----:B-----5:R-:W-:-:S04]  /*03a0*/  IADD3 R4, PT, PT, R9, R8, R4 ;  /* 0x0000000809047210 */ /* 0x020fc80007ffe004 */
[----:B------:R-:W-:Y:S01]  /*03b0*/  IADD3 R5, PT, PT, R11, R10, R4 ;  /* 0x0000000a0b057210 */ /* 0x000fe20007ffe004 */
[----:B------:R-:W-:Y:S06]  /*03c0*/  @P0 BRA `(.L_x_4) ;  /* 0xfffffffc00940947 */ /* 0x000fec000383ffff */
[----:B------:R-:W0:Y:S02]  /*03d0*/  LDC.64 R2, c[0x0][0x388] ;  /* 0x0000e200ff027b82 */ /* 0x000e240000000a00 */
[----:B0-----:R-:W-:-:S05]  /*03e0*/  IMAD.WIDE.U32 R2, R0, 0x4, R2 ;  /* 0x0000000400027825 */ /* 0x001fca00078e0002 */
[----:B------:R-:W-:Y:S01]  /*03f0*/  STG.E desc[UR6][R2.64], R5 ;  /* 0x0000000502007986 */ /* 0x000fe2000c101906 */
[----:B------:R-:W-:Y:S05]  /*0400*/  EXIT ;  /* 0x000000000000794d */ /* 0x000fea0003800000 */
.L_x_5:
[----:B------:R-:W-:-:S00]  /*0410*/  BRA `(.L_x_5) ;  /* 0xfffffffc00fc7947 */ /* 0x000fc0000383ffff */
[----:B------:R-:W-:-:S00]  /*0420*/  NOP ;  /* 0x0000000000007918 */ /* 0x000fc00000000000 */
        /* <DEDUP_REMOVED lines=13> */
.L_x_6:


//--------------------- .nv.shared._Z6sumGPUPiS_  --------------------------
	.section	.nv.shared._Z6sumGPUPiS_,"aw",@nobits
	.sectionflags	@""
	.align	4
.nv.shared._Z6sumGPUPiS_:
	.zero		3072


//--------------------- .nv.shared.reserved.0     --------------------------
	.section	.nv.shared.reserved.0,"aw",@nobits
	.weak		__nv_reservedSMEM_offset_0_alias
	.size		__nv_reservedSMEM_offset_0_alias, 0, 64
	.other		__nv_reservedSMEM_offset_0_alias,@"STO_CUDA_RESERVED_SHARED STV_DEFAULT"
__nv_reservedSMEM_offset_0_alias:
	.zero		0
	.zero		64


//--------------------- .nv.constant0._Z6sumGPUPiS_ --------------------------
	.section	.nv.constant0._Z6sumGPUPiS_,"a",@progbits
	.sectionflags	@""
	.align	4
.nv.constant0._Z6sumGPUPiS_:
	.zero		912


//--------------------- SYMBOLS --------------------------

	.type		.nv.reservedSmem.offset0,@object
	.size		.nv.reservedSmem.offset0,0x4
	.type		.nv.reservedSmem.cap,@object
	.size		.nv.reservedSmem.cap,0x4
